	.headerflags	@"EF_CUDA_TEXMODE_UNIFIED EF_CUDA_64BIT_ADDRESS EF_CUDA_ACCELERATORS EF_CUDA_SM90 EF_CUDA_VIRTUAL_SM(EF_CUDA_SM90)"
	.elftype	@"ET_EXEC"


//--------------------- .nv.info                  --------------------------
	.section	.nv.info,"",@"SHT_CUDA_INFO"
	.align	4


	//----- nvinfo : EIATTR_REGCOUNT
	.align		4
        /*0000*/ 	.byte	0x04, 0x2f
        /*0002*/ 	.short	(.L_1 - .L_0)
	.align		4
.L_0:
        /*0004*/ 	.word	index@(triton_poi_fused_convolution_leaky_relu_34)
        /*0008*/ 	.word	0x00000010


	//----- nvinfo : EIATTR_MIN_STACK_SIZE
	.align		4
.L_1:
        /*000c*/ 	.byte	0x04, 0x12
        /*000e*/ 	.short	(.L_3 - .L_2)
	.align		4
.L_2:
        /*0010*/ 	.word	index@(triton_poi_fused_convolution_leaky_relu_34)
        /*0014*/ 	.word	0x00000000


	//----- nvinfo : EIATTR_FRAME_SIZE
	.align		4
.L_3:
        /*0018*/ 	.byte	0x04, 0x11
        /*001a*/ 	.short	(.L_5 - .L_4)
	.align		4
.L_4:
        /*001c*/ 	.word	index@(triton_poi_fused_convolution_leaky_relu_34)
        /*0020*/ 	.word	0x00000000


	//----- nvinfo : EIATTR_MIN_STACK_SIZE
	.align		4
.L_5:
        /*0024*/ 	.byte	0x04, 0x12
        /*0026*/ 	.short	(.L_7 - .L_6)
	.align		4
.L_6:
        /*0028*/ 	.word	index@(triton_poi_fused_convolution_leaky_relu_34)
        /*002c*/ 	.word	0x00000000
.L_7:


//--------------------- .nv.info.triton_poi_fused_convolution_leaky_relu_34 --------------------------
	.section	.nv.info.triton_poi_fused_convolution_leaky_relu_34,"",@"SHT_CUDA_INFO"
	.sectionflags	@""
	.align	4


	//----- nvinfo : EIATTR_CUDA_API_VERSION
	.align		4
        /*0000*/ 	.byte	0x04, 0x37
        /*0002*/ 	.short	(.L_9 - .L_8)
.L_8:
        /*0004*/ 	.word	0x0000007c


	//----- nvinfo : EIATTR_KPARAM_INFO
	.align		4
.L_9:
        /*0008*/ 	.byte	0x04, 0x17
        /*000a*/ 	.short	(.L_11 - .L_10)
.L_10:
        /*000c*/ 	.word	0x00000000
        /*0010*/ 	.short	0x0003
        /*0012*/ 	.short	0x0018
        /*0014*/ 	.byte	0x00, 0xf0, 0x11, 0x00


	//----- nvinfo : EIATTR_KPARAM_INFO
	.align		4
.L_11:
        /*0018*/ 	.byte	0x04, 0x17
        /*001a*/ 	.short	(.L_13 - .L_12)
.L_12:
        /*001c*/ 	.word	0x00000000
        /*0020*/ 	.short	0x0002
        /*0022*/ 	.short	0x0010
        /*0024*/ 	.byte	0x00, 0xf4, 0x21, 0x00


	//----- nvinfo : EIATTR_KPARAM_INFO
	.align		4
.L_13:
        /*0028*/ 	.byte	0x04, 0x17
        /*002a*/ 	.short	(.L_15 - .L_14)
.L_14:
        /*002c*/ 	.word	0x00000000
        /*0030*/ 	.short	0x0001
        /*0032*/ 	.short	0x0008
        /*0034*/ 	.byte	0x00, 0xf4, 0x21, 0x00


	//----- nvinfo : EIATTR_KPARAM_INFO
	.align		4
.L_15:
        /*0038*/ 	.byte	0x04, 0x17
        /*003a*/ 	.short	(.L_17 - .L_16)
.L_16:
        /*003c*/ 	.word	0x00000000
        /*0040*/ 	.short	0x0000
        /*0042*/ 	.short	0x0000
        /*0044*/ 	.byte	0x00, 0xf4, 0x21, 0x00


	//----- nvinfo : EIATTR_SPARSE_MMA_MASK
	.align		4
.L_17:
        /*0048*/ 	.byte	0x03, 0x50
        /*004a*/ 	.short	0x0000


	//----- nvinfo : EIATTR_MAXREG_COUNT
	.align		4
        /*004c*/ 	.byte	0x03, 0x1b
        /*004e*/ 	.short	0x00ff


	//----- nvinfo : EIATTR_EXIT_INSTR_OFFSETS
	.align		4
        /*0050*/ 	.byte	0x04, 0x1c
        /*0052*/ 	.short	(.L_19 - .L_18)


	//   ....[0]....
.L_18:
        /*0054*/ 	.word	0x000002b0


	//   ....[1]....
        /*0058*/ 	.word	0x000002d0


	//----- nvinfo : EIATTR_REQNTID
	.align		4
.L_19:
        /*005c*/ 	.byte	0x04, 0x10
        /*005e*/ 	.short	(.L_21 - .L_20)
.L_20:
        /*0060*/ 	.word	0x00000080
        /*0064*/ 	.word	0x00000001
        /*0068*/ 	.word	0x00000001


	//----- nvinfo : EIATTR_CBANK_PARAM_SIZE
	.align		4
.L_21:
        /*006c*/ 	.byte	0x03, 0x19
        /*006e*/ 	.short	0x001c


	//----- nvinfo : EIATTR_PARAM_CBANK
	.align		4
        /*0070*/ 	.byte	0x04, 0x0a
        /*0072*/ 	.short	(.L_23 - .L_22)
	.align		4
.L_22:
        /*0074*/ 	.word	index@(.nv.constant0.triton_poi_fused_convolution_leaky_relu_34)
        /*0078*/ 	.short	0x0210
        /*007a*/ 	.short	0x001c


	//----- nvinfo : EIATTR_SW_WAR
	.align		4
.L_23:
        /*007c*/ 	.byte	0x04, 0x36
        /*007e*/ 	.short	(.L_25 - .L_24)
.L_24:
        /*0080*/ 	.word	0x00000008
.L_25:


//--------------------- .nv.callgraph             --------------------------
	.section	.nv.callgraph,"",@"SHT_CUDA_CALLGRAPH"
	.align	4
	.sectionentsize	8
	.align		4
        /*0000*/ 	.word	0x00000000
	.align		4
        /*0004*/ 	.word	0xffffffff
	.align		4
        /*0008*/ 	.word	0x00000000
	.align		4
        /*000c*/ 	.word	0xfffffffe
	.align		4
        /*0010*/ 	.word	0x00000000
	.align		4
        /*0014*/ 	.word	0xfffffffd
	.align		4
        /*0018*/ 	.word	0x00000000
	.align		4
        /*001c*/ 	.word	0xfffffffc


//--------------------- .text.triton_poi_fused_convolution_leaky_relu_34 --------------------------
	.section	.text.triton_poi_fused_convolution_leaky_relu_34,"ax",@progbits
	.align	128
        .global         triton_poi_fused_convolution_leaky_relu_34
        .type           triton_poi_fused_convolution_leaky_relu_34,@function
        .size           triton_poi_fused_convolution_leaky_relu_34,(.L_x_1 - triton_poi_fused_convolution_leaky_relu_34)
        .other          triton_poi_fused_convolution_leaky_relu_34,@"STO_CUDA_ENTRY STV_DEFAULT"
triton_poi_fused_convolution_leaky_relu_34:
.text.triton_poi_fused_convolution_leaky_relu_34:
[----:B------:R-:W0:Y:S02]  /*0000*/  LDC R1, c[0x0][0x28] ;  /* 0x00000a00ff017b82 */ /* 0x000e240000000800 */
[----:B------:R-:W1:Y:S01]  /*0010*/  S2R R0, SR_TID.X ;  /* 0x0000000000007919 */ /* 0x000e620000002100 */
[----:B------:R-:W-:Y:S01]  /*0020*/  IMAD.MOV.U32 R8, RZ, RZ, RZ ;  /* 0x000000ffff087224 */ /* 0x000fe200078e00ff */
[----:B------:R-:W2:Y:S01]  /*0030*/  LDC.64 R4, c[0x0][0x220] ;  /* 0x00008800ff047b82 */ /* 0x000ea20000000a00 */
[----:B------:R-:W-:Y:S01]  /*0040*/  ULDC.64 UR4, c[0x0][0x208] ;  /* 0x0000820000047ab9 */ /* 0x000fe20000000a00 */
[----:B------:R-:W3:Y:S01]  /*0050*/  S2R R9, SR_CTAID.X ;  /* 0x0000000000097919 */ /* 0x000ee20000002500 */
[----:B------:R-:W-:-:S05]  /*0060*/  CS2R R12, SRZ ;  /* 0x00000000000c7805 */ /* 0x000fca000001ff00 */
[----:B------:R-:W4:Y:S08]  /*0070*/  LDC.64 R6, c[0x0][0x218] ;  /* 0x00008600ff067b82 */ /* 0x000f300000000a00 */
[----:B------:R-:W5:Y:S01]  /*0080*/  LDC.64 R2, c[0x0][0x210] ;  /* 0x00008400ff027b82 */ /* 0x000f620000000a00 */
[----:B-1----:R-:W-:-:S04]  /*0090*/  SHF.L.U32 R0, R0, 0x1, RZ ;  /* 0x0000000100007819 */ /* 0x002fc800000006ff */
[----:B------:R-:W-:-:S04]  /*00a0*/  LOP3.LUT R0, R0, 0xfe, RZ, 0xc0, !PT ;  /* 0x000000fe00007812 */ /* 0x000fc800078ec0ff */
[----:B---3--:R-:W-:-:S04]  /*00b0*/  LEA R9, R9, R0, 0x8 ;  /* 0x0000000009097211 */ /* 0x008fc800078e40ff */
[C---:B------:R-:W-:Y:S01]  /*00c0*/  ISETP.GE.AND P4, PT, R9.reuse, 0xe00, PT ;  /* 0x00000e000900780c */ /* 0x040fe20003f86270 */
[----:B------:R-:W-:-:S04]  /*00d0*/  IMAD.HI R0, R9, -0x6db6db6d, R8 ;  /* 0x9249249309007827 */ /* 0x000fc800078e0208 */
[----:B----4-:R-:W-:Y:S01]  /*00e0*/  IMAD.WIDE R6, R9, 0x4, R6 ;  /* 0x0000000409067825 */ /* 0x010fe200078e0206 */
[----:B------:R-:W-:-:S03]  /*00f0*/  SHF.R.U32.HI R11, RZ, 0x1f, R0 ;  /* 0x0000001fff0b7819 */ /* 0x000fc60000011600 */
[----:B-----5:R-:W-:Y:S01]  /*0100*/  IMAD.WIDE R2, R9, 0x4, R2 ;  /* 0x0000000409027825 */ /* 0x020fe200078e0202 */
[----:B------:R-:W-:-:S03]  /*0110*/  LEA.HI.SX32 R11, R0, R11, 0x1c ;  /* 0x0000000b000b7211 */ /* 0x000fc600078fe2ff */
[----:B------:R-:W-:Y:S01]  /*0120*/  IMAD.MOV.U32 R9, RZ, RZ, RZ ;  /* 0x000000ffff097224 */ /* 0x000fe200078e00ff */
[----:B------:R-:W-:Y:S01]  /*0130*/  SHF.R.S32.HI R0, RZ, 0x1f, R11 ;  /* 0x0000001fff007819 */ /* 0x000fe2000001140b */
[----:B------:R-:W3:Y:S03]  /*0140*/  @!P4 LDG.E.64 R12, desc[UR4][R6.64] ;  /* 0x00000004060cc981 */ /* 0x000ee6000c1e1b00 */
[----:B------:R-:W-:Y:S01]  /*0150*/  LEA.HI R0, R0, R11, RZ, 0x5 ;  /* 0x0000000b00007211 */ /* 0x000fe200078f28ff */
[----:B------:R-:W4:Y:S03]  /*0160*/  @!P4 LDG.E.64 R8, desc[UR4][R2.64] ;  /* 0x000000040208c981 */ /* 0x000f26000c1e1b00 */
[----:B------:R-:W-:-:S04]  /*0170*/  LOP3.LUT R0, R0, 0xffffffe0, RZ, 0xc0, !PT ;  /* 0xffffffe000007812 */ /* 0x000fc800078ec0ff */
[----:B------:R-:W-:Y:S01]  /*0180*/  IADD3 R11, R11, -R0, RZ ;  /* 0x800000000b0b7210 */ /* 0x000fe20007ffe0ff */
[----:B------:R-:W-:-:S04]  /*0190*/  HFMA2.MMA R0, -RZ, RZ, 0, 0 ;  /* 0x00000000ff007435 */ /* 0x000fc800000001ff */
[----:B--2---:R-:W-:-:S04]  /*01a0*/  IMAD.WIDE R4, R11, 0x4, R4 ;  /* 0x000000040b047825 */ /* 0x004fc800078e0204 */
[----:B------:R-:W-:Y:S02]  /*01b0*/  IMAD.MOV.U32 R11, RZ, RZ, RZ ;  /* 0x000000ffff0b7224 */ /* 0x000fe400078e00ff */
[----:B------:R-:W4:Y:S04]  /*01c0*/  @!P4 LDG.E.EL R0, desc[UR4][R4.64] ;  /* 0x000000040400c981 */ /* 0x000f28000c2e1900 */
[----:B------:R-:W2:Y:S01]  /*01d0*/  @!P4 LDG.E.EL R11, desc[UR4][R4.64] ;  /* 0x00000004040bc981 */ /* 0x000ea2000c2e1900 */
[C---:B----4-:R-:W-:Y:S02]  /*01e0*/  FSETP.GT.AND P2, PT, R0.reuse, -R9, PT ;  /* 0x800000090000720b */ /* 0x050fe40003f44000 */
[C---:B--2---:R-:W-:Y:S01]  /*01f0*/  FSETP.GT.AND P3, PT, R11.reuse, -R8, PT ;  /* 0x800000080b00720b */ /* 0x044fe20003f64000 */
[C---:B------:R-:W-:Y:S01]  /*0200*/  FADD R9, R0.reuse, R9 ;  /* 0x0000000900097221 */ /* 0x040fe20000000000 */
[----:B---3--:R-:W-:Y:S01]  /*0210*/  FSETP.GT.AND P0, PT, R0, -R13, PT ;  /* 0x8000000d0000720b */ /* 0x008fe20003f04000 */
[C---:B------:R-:W-:Y:S01]  /*0220*/  FADD R8, R11.reuse, R8 ;  /* 0x000000080b087221 */ /* 0x040fe20000000000 */
[----:B------:R-:W-:Y:S01]  /*0230*/  FSETP.GT.AND P1, PT, R11, -R12, PT ;  /* 0x8000000c0b00720b */ /* 0x000fe20003f24000 */
[----:B------:R-:W-:-:S06]  /*0240*/  FADD R13, R13, R0 ;  /* 0x000000000d0d7221 */ /* 0x000fcc0000000000 */
[----:B------:R-:W-:Y:S02]  /*0250*/  @!P2 FMUL R9, R9, 0.10000000149011611938 ;  /* 0x3dcccccd0909a820 */ /* 0x000fe40000400000 */
[----:B------:R-:W-:Y:S01]  /*0260*/  @!P3 FMUL R8, R8, 0.10000000149011611938 ;  /* 0x3dcccccd0808b820 */ /* 0x000fe20000400000 */
[----:B------:R-:W-:Y:S01]  /*0270*/  FADD R12, R12, R11 ;  /* 0x0000000b0c0c7221 */ /* 0x000fe20000000000 */
[----:B------:R-:W-:-:S03]  /*0280*/  @!P0 FMUL R13, R13, 0.10000000149011611938 ;  /* 0x3dcccccd0d0d8820 */ /* 0x000fc60000400000 */
[----:B------:R1:W-:Y:S01]  /*0290*/  @!P4 STG.E.64 desc[UR4][R2.64], R8 ;  /* 0x000000080200c986 */ /* 0x0003e2000c101b04 */
[----:B------:R-:W-:Y:S01]  /*02a0*/  @!P1 FMUL R12, R12, 0.10000000149011611938 ;  /* 0x3dcccccd0c0c9820 */ /* 0x000fe20000400000 */
[----:B------:R-:W-:Y:S06]  /*02b0*/  @P4 EXIT ;  /* 0x000000000000494d */ /* 0x000fec0003800000 */
[----:B------:R-:W-:Y:S01]  /*02c0*/  STG.E.64 desc[UR4][R6.64], R12 ;  /* 0x0000000c06007986 */ /* 0x000fe2000c101b04 */
[----:B------:R-:W-:Y:S05]  /*02d0*/  EXIT ;  /* 0x000000000000794d */ /* 0x000fea0003800000 */
.L_x_0:
[----:B------:R-:W-:-:S00]  /*02e0*/  BRA `(.L_x_0) ;  /* 0xfffffffc00fc7947 */ /* 0x000fc0000383ffff */
[----:B------:R-:W-:-:S00]  /*02f0*/  NOP ;  /* 0x0000000000007918 */ /* 0x000fc00000000000 */
        /* <DEDUP_REMOVED lines=8> */
.L_x_1:


//--------------------- .nv.constant0.triton_poi_fused_convolution_leaky_relu_34 --------------------------
	.section	.nv.constant0.triton_poi_fused_convolution_leaky_relu_34,"a",@progbits
	.sectionflags	@""
	.align	4
.nv.constant0.triton_poi_fused_convolution_leaky_relu_34:
	.zero		556
